//
// Generated by NVIDIA NVVM Compiler
//
// Compiler Build ID: CL-36424714
// Cuda compilation tools, release 13.0, V13.0.88
// Based on NVVM 20.0.0
//

.version 9.0
.target sm_100
.address_size 64

	// .globl	_Z13simple_kernelPf
.extern .func  (.param .b32 func_retval0) vprintf
(
	.param .b64 vprintf_param_0,
	.param .b64 vprintf_param_1
)
;
.global .align 1 .b8 $str[50] = {240, 159, 142, 175, 32, 230, 160, 184, 229, 135, 189, 230, 149, 176, 230, 137, 167, 232, 161, 140, 230, 136, 144, 229, 138, 159, 239, 188, 129, 231, 186, 191, 231, 168, 139, 48, 229, 174, 140, 230, 136, 144, 229, 183, 165, 228, 189, 156, 10};

.visible .entry _Z13simple_kernelPf(
	.param .u64 .ptr .align 1 _Z13simple_kernelPf_param_0
)
{
	.reg .pred 	%p<2>;
	.reg .b32 	%r<7>;
	.reg .b32 	%f<3>;
	.reg .b64 	%rd<7>;

	ld.param.u64 	%rd1, [_Z13simple_kernelPf_param_0];
	cvta.to.global.u64 	%rd2, %rd1;
	mov.u32 	%r1, %tid.x;
	mov.u32 	%r2, %ctaid.x;
	mov.u32 	%r3, %ntid.x;
	mad.lo.s32 	%r4, %r2, %r3, %r1;
	cvt.rn.f32.s32 	%f1, %r4;
	add.f32 	%f2, %f1, %f1;
	mul.wide.s32 	%rd3, %r4, 4;
	add.s64 	%rd4, %rd2, %rd3;
	st.global.f32 	[%rd4], %f2;
	setp.ne.s32 	%p1, %r4, 0;
	@%p1 bra 	$L__BB0_2;
	mov.u64 	%rd5, $str;
	cvta.global.u64 	%rd6, %rd5;
	{ // callseq 0, 0
	.param .b64 param0;
	st.param.b64 	[param0], %rd6;
	.param .b64 param1;
	st.param.b64 	[param1], 0;
	.param .b32 retval0;
	call.uni (retval0), 
	vprintf, 
	(
	param0, 
	param1
	);
	ld.param.b32 	%r5, [retval0];
	} // callseq 0
$L__BB0_2:
	ret;

}


// ===== COMPILED SASS (sm_100) =====

	.target	sm_100

	.elftype	@"ET_EXEC"


//--------------------- .note.nv.tkinfo           --------------------------
	.section	.note.nv.tkinfo,"",@"SHT_NOTE"
	.sectionflags	@"SHF_NOTE_NV_TKINFO"
	.tkinfo
        /*0018*/ 	.word	0x00000002
        /*0030*/ 	.string	""
        /*0030*/ 	.string	"ptxas"
        /*0030*/ 	.string	"Cuda compilation tools, release 13.0, V13.0.88"
        /*0030*/ 	.string	"Build cuda_13.0.r13.0/compiler.36424714_0"
        /*0030*/ 	.string	"-arch sm_100 -m 64 "



//--------------------- .note.nv.cuinfo           --------------------------
	.section	.note.nv.cuinfo,"",@"SHT_NOTE"
	.sectionflags	@"SHF_NOTE_NV_CUINFO"
        /*0018*/ 	.short	0x0002
        /*001a*/ 	.short	0x0064
        /*001c*/ 	.short	0x0082
	.zero		2


//--------------------- .nv.info                  --------------------------
	.section	.nv.info,"",@"SHT_CUDA_INFO"
	.align	4


	//----- nvinfo : EIATTR_REGCOUNT
	.align		4
        /*0000*/ 	.byte	0x04, 0x2f
        /*0002*/ 	.short	(.L_2 - .L_1)
	.align		4
.L_1:
        /*0004*/ 	.word	index@(_Z13simple_kernelPf)
        /*0008*/ 	.word	0x00000018


	//----- nvinfo : EIATTR_FRAME_SIZE
	.align		4
.L_2:
        /*000c*/ 	.byte	0x04, 0x11
        /*000e*/ 	.short	(.L_4 - .L_3)
	.align		4
.L_3:
        /*0010*/ 	.word	index@(_Z13simple_kernelPf)
        /*0014*/ 	.word	0x00000000


	//----- nvinfo : EIATTR_MIN_STACK_SIZE
	.align		4
.L_4:
        /*0018*/ 	.byte	0x04, 0x12
        /*001a*/ 	.short	(.L_6 - .L_5)
	.align		4
.L_5:
        /*001c*/ 	.word	index@(_Z13simple_kernelPf)
        /*0020*/ 	.word	0x00000000
.L_6:


//--------------------- .nv.compat                --------------------------
	.section	.nv.compat,"",@"SHT_CUDA_COMPAT_INFO"
	.align	4
        /*0000*/ 	.byte	0x02, 0x09, 0x00, 0x00, 0x02, 0x02, 0x01, 0x00, 0x02, 0x05, 0x05, 0x00, 0x03, 0x07, 0x01, 0x01
        /*0010*/ 	.byte	0x02, 0x03, 0x00, 0x00, 0x02, 0x06, 0x01, 0x00, 0x04, 0x0b, 0x08, 0x00, 0x09, 0x00, 0x00, 0x00
        /*0020*/ 	.byte	0x00, 0x00, 0x00, 0x00


//--------------------- .nv.info._Z13simple_kernelPf --------------------------
	.section	.nv.info._Z13simple_kernelPf,"",@"SHT_CUDA_INFO"
	.sectionflags	@""
	.align	4


	//----- nvinfo : EIATTR_CUDA_API_VERSION
	.align		4
        /*0000*/ 	.byte	0x04, 0x37
        /*0002*/ 	.short	(.L_8 - .L_7)
.L_7:
        /*0004*/ 	.word	0x00000082


	//----- nvinfo : EIATTR_KPARAM_INFO
	.align		4
.L_8:
        /*0008*/ 	.byte	0x04, 0x17
        /*000a*/ 	.short	(.L_10 - .L_9)
.L_9:
        /*000c*/ 	.word	0x00000000
        /*0010*/ 	.short	0x0000
        /*0012*/ 	.short	0x0000
        /*0014*/ 	.byte	0x00, 0xf5, 0x21, 0x00


	//----- nvinfo : EIATTR_SPARSE_MMA_MASK
	.align		4
.L_10:
        /*0018*/ 	.byte	0x03, 0x50
        /*001a*/ 	.short	0x0000


	//----- nvinfo : EIATTR_MAXREG_COUNT
	.align		4
        /*001c*/ 	.byte	0x03, 0x1b
        /*001e*/ 	.short	0x00ff


	//----- nvinfo : EIATTR_EXTERNS
	.align		4
        /*0020*/ 	.byte	0x04, 0x0f
        /*0022*/ 	.short	(.L_12 - .L_11)


	//   ....[0]....
	.align		4
.L_11:
        /*0024*/ 	.word	index@(vprintf)


	//----- nvinfo : EIATTR_MERCURY_ISA_VERSION
	.align		4
.L_12:
        /*0028*/ 	.byte	0x03, 0x5f
        /*002a*/ 	.short	0x0101


	//----- nvinfo : EIATTR_VRC_CTA_INIT_COUNT
	.align		4
        /*002c*/ 	.byte	0x02, 0x4a
	.zero		1
	.zero		1


	//----- nvinfo : EIATTR_SYSCALL_OFFSETS
	.align		4
        /*0030*/ 	.byte	0x04, 0x46
        /*0032*/ 	.short	(.L_14 - .L_13)


	//   ....[0]....
.L_13:
        /*0034*/ 	.word	0x00000140


	//----- nvinfo : EIATTR_EXIT_INSTR_OFFSETS
	.align		4
.L_14:
        /*0038*/ 	.byte	0x04, 0x1c
        /*003a*/ 	.short	(.L_16 - .L_15)


	//   ....[0]....
.L_15:
        /*003c*/ 	.word	0x000000c0


	//   ....[1]....
        /*0040*/ 	.word	0x00000150


	//----- nvinfo : EIATTR_CRS_STACK_SIZE
	.align		4
.L_16:
        /*0044*/ 	.byte	0x04, 0x1e
        /*0046*/ 	.short	(.L_18 - .L_17)
.L_17:
        /*0048*/ 	.word	0x00000000


	//----- nvinfo : EIATTR_CBANK_PARAM_SIZE
	.align		4
.L_18:
        /*004c*/ 	.byte	0x03, 0x19
        /*004e*/ 	.short	0x0008


	//----- nvinfo : EIATTR_PARAM_CBANK
	.align		4
        /*0050*/ 	.byte	0x04, 0x0a
        /*0052*/ 	.short	(.L_20 - .L_19)
	.align		4
.L_19:
        /*0054*/ 	.word	index@(.nv.constant0._Z13simple_kernelPf)
        /*0058*/ 	.short	0x0380
        /*005a*/ 	.short	0x0008


	//----- nvinfo : EIATTR_SW_WAR
	.align		4
.L_20:
        /*005c*/ 	.byte	0x04, 0x36
        /*005e*/ 	.short	(.L_22 - .L_21)
.L_21:
        /*0060*/ 	.word	0x00000008
.L_22:


//--------------------- .nv.callgraph             --------------------------
	.section	.nv.callgraph,"",@"SHT_CUDA_CALLGRAPH"
	.align	4
	.sectionentsize	8
	.align		4
        /*0000*/ 	.word	0x00000000
	.align		4
        /*0004*/ 	.word	0xffffffff
	.align		4
        /*0008*/ 	.word	index@(_Z13simple_kernelPf)
	.align		4
        /*000c*/ 	.word	index@(vprintf)
	.align		4
        /*0010*/ 	.word	0x00000000
	.align		4
        /*0014*/ 	.word	0xfffffffe
	.align		4
        /*0018*/ 	.word	0x00000000
	.align		4
        /*001c*/ 	.word	0xfffffffd
	.align		4
        /*0020*/ 	.word	0x00000000
	.align		4
        /*0024*/ 	.word	0xfffffffc


//--------------------- .nv.constant4             --------------------------
	.section	.nv.constant4,"a",@progbits
	.align	8
	.align		8
.nv.constant4:
        /*0000*/ 	.dword	vprintf
	.align		8
        /*0008*/ 	.dword	$str


//--------------------- .text._Z13simple_kernelPf --------------------------
	.section	.text._Z13simple_kernelPf,"ax",@progbits
	.align	128
        .global         _Z13simple_kernelPf
        .type           _Z13simple_kernelPf,@function
        .size           _Z13simple_kernelPf,(.L_x_2 - _Z13simple_kernelPf)
        .other          _Z13simple_kernelPf,@"STO_CUDA_ENTRY STV_DEFAULT"
_Z13simple_kernelPf:
.text._Z13simple_kernelPf:
[----:B------:R-:W0:Y:S01]  /*0000*/  LDC R1, c[0x0][0x37c] ;  /* 0x0000df00ff017b82 */ /* 0x000e220000000800 */
[----:B------:R-:W1:Y:S07]  /*0010*/  S2R R5, SR_TID.X ;  /* 0x0000000000057919 */ /* 0x000e6e0000002100 */
[----:B------:R-:W1:Y:S01]  /*0020*/  S2UR UR6, SR_CTAID.X ;  /* 0x00000000000679c3 */ /* 0x000e620000002500 */
[----:B------:R-:W2:Y:S07]  /*0030*/  LDCU.64 UR4, c[0x0][0x358] ;  /* 0x00006b00ff0477ac */ /* 0x000eae0008000a00 */
[----:B------:R-:W1:Y:S08]  /*0040*/  LDC R0, c[0x0][0x360] ;  /* 0x0000d800ff007b82 */ /* 0x000e700000000800 */
[----:B------:R-:W3:Y:S01]  /*0050*/  LDC.64 R2, c[0x0][0x380] ;  /* 0x0000e000ff027b82 */ /* 0x000ee20000000a00 */
[----:B-1----:R-:W-:-:S05]  /*0060*/  IMAD R5, R0, UR6, R5 ;  /* 0x0000000600057c24 */ /* 0x002fca000f8e0205 */
[C---:B------:R-:W-:Y:S02]  /*0070*/  ISETP.NE.AND P0, PT, R5.reuse, RZ, PT ;  /* 0x000000ff0500720c */ /* 0x040fe40003f05270 */
[----:B------:R-:W-:Y:S01]  /*0080*/  I2FP.F32.S32 R0, R5 ;  /* 0x0000000500007245 */ /* 0x000fe20000201400 */
[----:B---3--:R-:W-:-:S04]  /*0090*/  IMAD.WIDE R2, R5, 0x4, R2 ;  /* 0x0000000405027825 */ /* 0x008fc800078e0202 */
[----:B------:R-:W-:-:S05]  /*00a0*/  FADD R5, R0, R0 ;  /* 0x0000000000057221 */ /* 0x000fca0000000000 */
[----:B--2---:R1:W-:Y:S01]  /*00b0*/  STG.E desc[UR4][R2.64], R5 ;  /* 0x0000000502007986 */ /* 0x0043e2000c101904 */
[----:B0-----:R-:W-:Y:S05]  /*00c0*/  @P0 EXIT ;  /* 0x000000000000094d */ /* 0x001fea0003800000 */
[----:B------:R-:W-:Y:S01]  /*00d0*/  MOV R0, 0x0 ;  /* 0x0000000000007802 */ /* 0x000fe20000000f00 */
[----:B------:R-:W0:Y:S01]  /*00e0*/  LDCU.64 UR4, c[0x4][0x8] ;  /* 0x01000100ff0477ac */ /* 0x000e220008000a00 */
[----:B------:R-:W-:Y:S02]  /*00f0*/  CS2R R6, SRZ ;  /* 0x0000000000067805 */ /* 0x000fe4000001ff00 */
[----:B-1----:R1:W2:Y:S01]  /*0100*/  LDC.64 R2, c[0x4][R0] ;  /* 0x0100000000027b82 */ /* 0x0022a20000000a00 */
[----:B0-----:R-:W-:Y:S02]  /*0110*/  IMAD.U32 R4, RZ, RZ, UR4 ;  /* 0x00000004ff047e24 */ /* 0x001fe4000f8e00ff */
[----:B-1----:R-:W-:-:S07]  /*0120*/  IMAD.U32 R5, RZ, RZ, UR5 ;  /* 0x00000005ff057e24 */ /* 0x002fce000f8e00ff */
[----:B------:R-:W-:-:S07]  /*0130*/  LEPC R20, `(.L_x_0) ;  /* 0x000000001014794e */ /* 0x000fce0000000000 */
[----:B--2---:R-:W-:Y:S05]  /*0140*/  CALL.ABS.NOINC R2 ;  /* 0x0000000002007343 */ /* 0x004fea0003c00000 */
.L_x_0:
[----:B------:R-:W-:Y:S05]  /*0150*/  EXIT ;  /* 0x000000000000794d */ /* 0x000fea0003800000 */
.L_x_1:
[----:B------:R-:W-:-:S00]  /*0160*/  BRA `(.L_x_1) ;  /* 0xfffffffc00fc7947 */ /* 0x000fc0000383ffff */
[----:B------:R-:W-:-:S00]  /*0170*/  NOP ;  /* 0x0000000000007918 */ /* 0x000fc00000000000 */
        /* <DEDUP_REMOVED lines=8> */
.L_x_2:


//--------------------- .nv.global.init           --------------------------
	.section	.nv.global.init,"aw",@progbits
.nv.global.init:
	.type		$str,@object
	.size		$str,(.L_0 - $str)
$str:
        /*0000*/ 	.byte	0xf0, 0x9f, 0x8e, 0xaf, 0x20, 0xe6, 0xa0, 0xb8, 0xe5, 0x87, 0xbd, 0xe6, 0x95, 0xb0, 0xe6, 0x89
        /*0010*/ 	.byte	0xa7, 0xe8, 0xa1, 0x8c, 0xe6, 0x88, 0x90, 0xe5, 0x8a, 0x9f, 0xef, 0xbc, 0x81, 0xe7, 0xba, 0xbf
        /*0020*/ 	.byte	0xe7, 0xa8, 0x8b, 0x30, 0xe5, 0xae, 0x8c, 0xe6, 0x88, 0x90, 0xe5, 0xb7, 0xa5, 0xe4, 0xbd, 0x9c
        /*0030*/ 	.byte	0x0a, 0x00
.L_0:


//--------------------- .nv.shared.reserved.0     --------------------------
	.section	.nv.shared.reserved.0,"aw",@nobits
	.weak		__nv_reservedSMEM_offset_0_alias
	.size		__nv_reservedSMEM_offset_0_alias, 0, 64
	.other		__nv_reservedSMEM_offset_0_alias,@"STO_CUDA_RESERVED_SHARED STV_DEFAULT"
__nv_reservedSMEM_offset_0_alias:
	.zero		0
	.zero		64


//--------------------- .nv.constant0._Z13simple_kernelPf --------------------------
	.section	.nv.constant0._Z13simple_kernelPf,"a",@progbits
	.sectionflags	@""
	.align	4
.nv.constant0._Z13simple_kernelPf:
	.zero		904


//--------------------- SYMBOLS --------------------------

	.type		.nv.reservedSmem.offset0,@object
	.size		.nv.reservedSmem.offset0,0x4
	.type		vprintf,@function
